//
// Generated by NVIDIA NVVM Compiler
//
// Compiler Build ID: CL-36424714
// Cuda compilation tools, release 13.0, V13.0.88
// Based on NVVM 20.0.0
//

.version 9.0
.target sm_100
.address_size 64

	// .globl	_Z18PrefixSumSmallCUDAPfS_i
.extern .shared .align 16 .b8 temp[];

.visible .entry _Z18PrefixSumSmallCUDAPfS_i(
	.param .u64 .ptr .align 1 _Z18PrefixSumSmallCUDAPfS_i_param_0,
	.param .u64 .ptr .align 1 _Z18PrefixSumSmallCUDAPfS_i_param_1,
	.param .u32 _Z18PrefixSumSmallCUDAPfS_i_param_2
)
{
	.reg .pred 	%p<9>;
	.reg .b32 	%r<36>;
	.reg .b32 	%f<9>;
	.reg .b64 	%rd<9>;

	ld.param.u64 	%rd1, [_Z18PrefixSumSmallCUDAPfS_i_param_0];
	ld.param.u64 	%rd2, [_Z18PrefixSumSmallCUDAPfS_i_param_1];
	ld.param.u32 	%r13, [_Z18PrefixSumSmallCUDAPfS_i_param_2];
	mov.u32 	%r1, %tid.x;
	mov.u32 	%r14, %ctaid.x;
	mov.u32 	%r2, %ntid.x;
	mad.lo.s32 	%r3, %r14, %r2, %r1;
	setp.ge.s32 	%p1, %r3, %r13;
	shl.b32 	%r15, %r1, 2;
	mov.u32 	%r16, temp;
	add.s32 	%r4, %r16, %r15;
	@%p1 bra 	$L__BB0_2;
	cvta.to.global.u64 	%rd3, %rd1;
	mul.wide.s32 	%rd4, %r3, 4;
	add.s64 	%rd5, %rd3, %rd4;
	ld.global.f32 	%f1, [%rd5];
	st.shared.f32 	[%r4], %f1;
	bra.uni 	$L__BB0_3;
$L__BB0_2:
	mov.b32 	%r17, 0;
	st.shared.u32 	[%r4], %r17;
$L__BB0_3:
	bar.sync 	0;
	setp.lt.u32 	%p2, %r2, 2;
	@%p2 bra 	$L__BB0_8;
	add.s32 	%r5, %r1, 1;
	mov.b32 	%r34, 1;
$L__BB0_5:
	shl.b32 	%r8, %r34, 1;
	mul.lo.s32 	%r9, %r8, %r5;
	add.s32 	%r19, %r9, -1;
	setp.ge.u32 	%p3, %r19, %r2;
	@%p3 bra 	$L__BB0_7;
	sub.s32 	%r20, %r9, %r34;
	shl.b32 	%r21, %r20, 2;
	add.s32 	%r23, %r16, %r21;
	ld.shared.f32 	%f2, [%r23+-4];
	shl.b32 	%r24, %r34, 2;
	add.s32 	%r25, %r23, %r24;
	ld.shared.f32 	%f3, [%r25+-4];
	add.f32 	%f4, %f2, %f3;
	st.shared.f32 	[%r25+-4], %f4;
$L__BB0_7:
	bar.sync 	0;
	setp.lt.u32 	%p4, %r8, %r2;
	mov.u32 	%r34, %r8;
	@%p4 bra 	$L__BB0_5;
$L__BB0_8:
	setp.lt.u32 	%p5, %r2, 2;
	@%p5 bra 	$L__BB0_13;
	add.s32 	%r6, %r1, 1;
	mov.u32 	%r35, %r2;
$L__BB0_10:
	shr.u32 	%r11, %r35, 1;
	and.b32  	%r26, %r35, 2046;
	mul.lo.s32 	%r12, %r26, %r6;
	add.s32 	%r27, %r12, %r11;
	add.s32 	%r28, %r27, -1;
	setp.ge.u32 	%p6, %r28, %r2;
	@%p6 bra 	$L__BB0_12;
	shl.b32 	%r29, %r12, 2;
	add.s32 	%r31, %r16, %r29;
	ld.shared.f32 	%f5, [%r31+-4];
	shl.b32 	%r32, %r11, 2;
	add.s32 	%r33, %r31, %r32;
	ld.shared.f32 	%f6, [%r33+-4];
	add.f32 	%f7, %f5, %f6;
	st.shared.f32 	[%r33+-4], %f7;
$L__BB0_12:
	bar.sync 	0;
	setp.gt.u32 	%p7, %r35, 3;
	mov.u32 	%r35, %r11;
	@%p7 bra 	$L__BB0_10;
$L__BB0_13:
	setp.ge.s32 	%p8, %r3, %r13;
	@%p8 bra 	$L__BB0_15;
	ld.shared.f32 	%f8, [%r4];
	cvta.to.global.u64 	%rd6, %rd2;
	mul.wide.s32 	%rd7, %r3, 4;
	add.s64 	%rd8, %rd6, %rd7;
	st.global.f32 	[%rd8], %f8;
$L__BB0_15:
	ret;

}


// ===== COMPILED SASS (sm_100) =====

	.target	sm_100

	.elftype	@"ET_EXEC"


//--------------------- .note.nv.tkinfo           --------------------------
	.section	.note.nv.tkinfo,"",@"SHT_NOTE"
	.sectionflags	@"SHF_NOTE_NV_TKINFO"
	.tkinfo
        /*0018*/ 	.word	0x00000002
        /*0030*/ 	.string	""
        /*0030*/ 	.string	"ptxas"
        /*0030*/ 	.string	"Cuda compilation tools, release 13.0, V13.0.88"
        /*0030*/ 	.string	"Build cuda_13.0.r13.0/compiler.36424714_0"
        /*0030*/ 	.string	"-arch sm_100 -m 64 "



//--------------------- .note.nv.cuinfo           --------------------------
	.section	.note.nv.cuinfo,"",@"SHT_NOTE"
	.sectionflags	@"SHF_NOTE_NV_CUINFO"
        /*0018*/ 	.short	0x0002
        /*001a*/ 	.short	0x0064
        /*001c*/ 	.short	0x0082
	.zero		2


//--------------------- .nv.info                  --------------------------
	.section	.nv.info,"",@"SHT_CUDA_INFO"
	.align	4


	//----- nvinfo : EIATTR_REGCOUNT
	.align		4
        /*0000*/ 	.byte	0x04, 0x2f
        /*0002*/ 	.short	(.L_1 - .L_0)
	.align		4
.L_0:
        /*0004*/ 	.word	index@(_Z18PrefixSumSmallCUDAPfS_i)
        /*0008*/ 	.word	0x0000000e


	//----- nvinfo : EIATTR_FRAME_SIZE
	.align		4
.L_1:
        /*000c*/ 	.byte	0x04, 0x11
        /*000e*/ 	.short	(.L_3 - .L_2)
	.align		4
.L_2:
        /*0010*/ 	.word	index@(_Z18PrefixSumSmallCUDAPfS_i)
        /*0014*/ 	.word	0x00000000


	//----- nvinfo : EIATTR_MIN_STACK_SIZE
	.align		4
.L_3:
        /*0018*/ 	.byte	0x04, 0x12
        /*001a*/ 	.short	(.L_5 - .L_4)
	.align		4
.L_4:
        /*001c*/ 	.word	index@(_Z18PrefixSumSmallCUDAPfS_i)
        /*0020*/ 	.word	0x00000000
.L_5:


//--------------------- .nv.compat                --------------------------
	.section	.nv.compat,"",@"SHT_CUDA_COMPAT_INFO"
	.align	4
        /*0000*/ 	.byte	0x02, 0x09, 0x00, 0x00, 0x02, 0x02, 0x01, 0x00, 0x02, 0x05, 0x05, 0x00, 0x03, 0x07, 0x01, 0x01
        /*0010*/ 	.byte	0x02, 0x03, 0x00, 0x00, 0x02, 0x06, 0x01, 0x00, 0x04, 0x0b, 0x08, 0x00, 0x09, 0x00, 0x00, 0x00
        /*0020*/ 	.byte	0x00, 0x00, 0x00, 0x00


//--------------------- .nv.info._Z18PrefixSumSmallCUDAPfS_i --------------------------
	.section	.nv.info._Z18PrefixSumSmallCUDAPfS_i,"",@"SHT_CUDA_INFO"
	.sectionflags	@""
	.align	4


	//----- nvinfo : EIATTR_CUDA_API_VERSION
	.align		4
        /*0000*/ 	.byte	0x04, 0x37
        /*0002*/ 	.short	(.L_7 - .L_6)
.L_6:
        /*0004*/ 	.word	0x00000082


	//----- nvinfo : EIATTR_KPARAM_INFO
	.align		4
.L_7:
        /*0008*/ 	.byte	0x04, 0x17
        /*000a*/ 	.short	(.L_9 - .L_8)
.L_8:
        /*000c*/ 	.word	0x00000000
        /*0010*/ 	.short	0x0002
        /*0012*/ 	.short	0x0010
        /*0014*/ 	.byte	0x00, 0xf0, 0x11, 0x00


	//----- nvinfo : EIATTR_KPARAM_INFO
	.align		4
.L_9:
        /*0018*/ 	.byte	0x04, 0x17
        /*001a*/ 	.short	(.L_11 - .L_10)
.L_10:
        /*001c*/ 	.word	0x00000000
        /*0020*/ 	.short	0x0001
        /*0022*/ 	.short	0x0008
        /*0024*/ 	.byte	0x00, 0xf5, 0x21, 0x00


	//----- nvinfo : EIATTR_KPARAM_INFO
	.align		4
.L_11:
        /*0028*/ 	.byte	0x04, 0x17
        /*002a*/ 	.short	(.L_13 - .L_12)
.L_12:
        /*002c*/ 	.word	0x00000000
        /*0030*/ 	.short	0x0000
        /*0032*/ 	.short	0x0000
        /*0034*/ 	.byte	0x00, 0xf5, 0x21, 0x00


	//----- nvinfo : EIATTR_SPARSE_MMA_MASK
	.align		4
.L_13:
        /*0038*/ 	.byte	0x03, 0x50
        /*003a*/ 	.short	0x0000


	//----- nvinfo : EIATTR_MAXREG_COUNT
	.align		4
        /*003c*/ 	.byte	0x03, 0x1b
        /*003e*/ 	.short	0x00ff


	//----- nvinfo : EIATTR_NUM_BARRIERS
	.align		4
        /*0040*/ 	.byte	0x02, 0x4c
        /*0042*/ 	.byte	0x01
	.zero		1


	//----- nvinfo : EIATTR_MERCURY_ISA_VERSION
	.align		4
        /*0044*/ 	.byte	0x03, 0x5f
        /*0046*/ 	.short	0x0101


	//----- nvinfo : EIATTR_VRC_CTA_INIT_COUNT
	.align		4
        /*0048*/ 	.byte	0x02, 0x4a
	.zero		1
	.zero		1


	//----- nvinfo : EIATTR_EXIT_INSTR_OFFSETS
	.align		4
        /*004c*/ 	.byte	0x04, 0x1c
        /*004e*/ 	.short	(.L_15 - .L_14)


	//   ....[0]....
.L_14:
        /*0050*/ 	.word	0x000003a0


	//   ....[1]....
        /*0054*/ 	.word	0x000003f0


	//----- nvinfo : EIATTR_CBANK_PARAM_SIZE
	.align		4
.L_15:
        /*0058*/ 	.byte	0x03, 0x19
        /*005a*/ 	.short	0x0014


	//----- nvinfo : EIATTR_PARAM_CBANK
	.align		4
        /*005c*/ 	.byte	0x04, 0x0a
        /*005e*/ 	.short	(.L_17 - .L_16)
	.align		4
.L_16:
        /*0060*/ 	.word	index@(.nv.constant0._Z18PrefixSumSmallCUDAPfS_i)
        /*0064*/ 	.short	0x0380
        /*0066*/ 	.short	0x0014


	//----- nvinfo : EIATTR_SW_WAR
	.align		4
.L_17:
        /*0068*/ 	.byte	0x04, 0x36
        /*006a*/ 	.short	(.L_19 - .L_18)
.L_18:
        /*006c*/ 	.word	0x00000008
.L_19:


//--------------------- .nv.callgraph             --------------------------
	.section	.nv.callgraph,"",@"SHT_CUDA_CALLGRAPH"
	.align	4
	.sectionentsize	8
	.align		4
        /*0000*/ 	.word	0x00000000
	.align		4
        /*0004*/ 	.word	0xffffffff
	.align		4
        /*0008*/ 	.word	0x00000000
	.align		4
        /*000c*/ 	.word	0xfffffffe
	.align		4
        /*0010*/ 	.word	0x00000000
	.align		4
        /*0014*/ 	.word	0xfffffffd
	.align		4
        /*0018*/ 	.word	0x00000000
	.align		4
        /*001c*/ 	.word	0xfffffffc


//--------------------- .text._Z18PrefixSumSmallCUDAPfS_i --------------------------
	.section	.text._Z18PrefixSumSmallCUDAPfS_i,"ax",@progbits
	.align	128
        .global         _Z18PrefixSumSmallCUDAPfS_i
        .type           _Z18PrefixSumSmallCUDAPfS_i,@function
        .size           _Z18PrefixSumSmallCUDAPfS_i,(.L_x_4 - _Z18PrefixSumSmallCUDAPfS_i)
        .other          _Z18PrefixSumSmallCUDAPfS_i,@"STO_CUDA_ENTRY STV_DEFAULT"
_Z18PrefixSumSmallCUDAPfS_i:
.text._Z18PrefixSumSmallCUDAPfS_i:
[----:B------:R-:W-:Y:S01]  /*0000*/  LDC R1, c[0x0][0x37c] ;  /* 0x0000df00ff017b82 */ /* 0x000fe20000000800 */
[----:B------:R-:W0:Y:S07]  /*0010*/  S2R R9, SR_TID.X ;  /* 0x0000000000097919 */ /* 0x000e2e0000002100 */
[----:B------:R-:W0:Y:S01]  /*0020*/  S2UR UR4, SR_CTAID.X ;  /* 0x00000000000479c3 */ /* 0x000e220000002500 */
[----:B------:R-:W1:Y:S01]  /*0030*/  LDCU UR5, c[0x0][0x390] ;  /* 0x00007200ff0577ac */ /* 0x000e620008000800 */
[----:B------:R-:W2:Y:S06]  /*0040*/  LDCU.64 UR6, c[0x0][0x358] ;  /* 0x00006b00ff0677ac */ /* 0x000eac0008000a00 */
[----:B------:R-:W0:Y:S02]  /*0050*/  LDC R2, c[0x0][0x360] ;  /* 0x0000d800ff027b82 */ /* 0x000e240000000800 */
[----:B0-----:R-:W-:-:S05]  /*0060*/  IMAD R0, R2, UR4, R9 ;  /* 0x0000000402007c24 */ /* 0x001fca000f8e0209 */
[----:B-1----:R-:W-:-:S13]  /*0070*/  ISETP.GE.AND P0, PT, R0, UR5, PT ;  /* 0x0000000500007c0c */ /* 0x002fda000bf06270 */
[----:B------:R-:W0:Y:S02]  /*0080*/  @!P0 LDC.64 R4, c[0x0][0x380] ;  /* 0x0000e000ff048b82 */ /* 0x000e240000000a00 */
[----:B0-----:R-:W-:-:S06]  /*0090*/  @!P0 IMAD.WIDE R4, R0, 0x4, R4 ;  /* 0x0000000400048825 */ /* 0x001fcc00078e0204 */
[----:B--2---:R-:W2:Y:S01]  /*00a0*/  @!P0 LDG.E R5, desc[UR6][R4.64] ;  /* 0x0000000604058981 */ /* 0x004ea2000c1e1900 */
[----:B------:R-:W0:Y:S01]  /*00b0*/  S2UR UR5, SR_CgaCtaId ;  /* 0x00000000000579c3 */ /* 0x000e220000008800 */
[----:B------:R-:W-:Y:S02]  /*00c0*/  UMOV UR4, 0x400 ;  /* 0x0000040000047882 */ /* 0x000fe40000000000 */
[----:B0-----:R-:W-:-:S06]  /*00d0*/  ULEA UR4, UR5, UR4, 0x18 ;  /* 0x0000000405047291 */ /* 0x001fcc000f8ec0ff */
[----:B------:R-:W-:-:S05]  /*00e0*/  LEA R6, R9, UR4, 0x2 ;  /* 0x0000000409067c11 */ /* 0x000fca000f8e10ff */
[----:B--2---:R0:W-:Y:S04]  /*00f0*/  @!P0 STS [R6], R5 ;  /* 0x0000000506008388 */ /* 0x0041e80000000800 */
[----:B------:R0:W-:Y:S01]  /*0100*/  @P0 STS [R6], RZ ;  /* 0x000000ff06000388 */ /* 0x0001e20000000800 */
[----:B------:R-:W-:Y:S01]  /*0110*/  BAR.SYNC.DEFER_BLOCKING 0x0 ;  /* 0x0000000000007b1d */ /* 0x000fe20000010000 */
[----:B------:R-:W-:-:S13]  /*0120*/  ISETP.GE.U32.AND P0, PT, R2, 0x2, PT ;  /* 0x000000020200780c */ /* 0x000fda0003f06070 */
[----:B0-----:R-:W-:Y:S05]  /*0130*/  @!P0 BRA `(.L_x_0) ;  /* 0x0000000000908947 */ /* 0x001fea0003800000 */
[----:B------:R-:W-:Y:S02]  /*0140*/  VIADD R3, R9, 0x1 ;  /* 0x0000000109037836 */ /* 0x000fe40000000000 */
[----:B------:R-:W-:-:S07]  /*0150*/  IMAD.MOV.U32 R4, RZ, RZ, 0x1 ;  /* 0x00000001ff047424 */ /* 0x000fce00078e00ff */
.L_x_1:
[----:B------:R-:W-:-:S04]  /*0160*/  IMAD.SHL.U32 R10, R4, 0x2, RZ ;  /* 0x00000002040a7824 */ /* 0x000fc800078e00ff */
[----:B------:R-:W-:-:S05]  /*0170*/  IMAD R7, R3, R10, RZ ;  /* 0x0000000a03077224 */ /* 0x000fca00078e02ff */
[----:B------:R-:W-:-:S04]  /*0180*/  IADD3 R5, PT, PT, R7, -0x1, RZ ;  /* 0xffffffff07057810 */ /* 0x000fc80007ffe0ff */
[----:B------:R-:W-:-:S13]  /*0190*/  ISETP.GE.U32.AND P0, PT, R5, R2, PT ;  /* 0x000000020500720c */ /* 0x000fda0003f06070 */
[----:B------:R-:W-:-:S05]  /*01a0*/  @!P0 IMAD.IADD R5, R7, 0x1, -R4 ;  /* 0x0000000107058824 */ /* 0x000fca00078e0a04 */
[----:B------:R-:W-:-:S05]  /*01b0*/  @!P0 LEA R5, R5, UR4, 0x2 ;  /* 0x0000000405058c11 */ /* 0x000fca000f8e10ff */
[----:B------:R-:W-:Y:S02]  /*01c0*/  @!P0 IMAD R7, R4, 0x4, R5 ;  /* 0x0000000404078824 */ /* 0x000fe400078e0205 */
[----:B------:R-:W-:Y:S04]  /*01d0*/  @!P0 LDS R5, [R5+-0x4] ;  /* 0xfffffc0005058984 */ /* 0x000fe80000000800 */
[----:B------:R-:W0:Y:S02]  /*01e0*/  @!P0 LDS R4, [R7+-0x4] ;  /* 0xfffffc0007048984 */ /* 0x000e240000000800 */
[----:B0-----:R-:W-:Y:S01]  /*01f0*/  @!P0 FADD R8, R5, R4 ;  /* 0x0000000405088221 */ /* 0x001fe20000000000 */
[----:B------:R-:W-:-:S04]  /*0200*/  MOV R4, R10 ;  /* 0x0000000a00047202 */ /* 0x000fc80000000f00 */
[----:B------:R0:W-:Y:S01]  /*0210*/  @!P0 STS [R7+-0x4], R8 ;  /* 0xfffffc0807008388 */ /* 0x0001e20000000800 */
[----:B------:R-:W-:Y:S01]  /*0220*/  BAR.SYNC.DEFER_BLOCKING 0x0 ;  /* 0x0000000000007b1d */ /* 0x000fe20000010000 */
[----:B------:R-:W-:-:S13]  /*0230*/  ISETP.GE.U32.AND P0, PT, R10, R2, PT ;  /* 0x000000020a00720c */ /* 0x000fda0003f06070 */
[----:B0-----:R-:W-:Y:S05]  /*0240*/  @!P0 BRA `(.L_x_1) ;  /* 0xfffffffc00c48947 */ /* 0x001fea000383ffff */
[----:B------:R-:W-:-:S13]  /*0250*/  ISETP.GE.U32.AND P0, PT, R2, 0x2, PT ;  /* 0x000000020200780c */ /* 0x000fda0003f06070 */
[----:B------:R-:W-:Y:S05]  /*0260*/  @!P0 BRA `(.L_x_0) ;  /* 0x0000000000448947 */ /* 0x000fea0003800000 */
[----:B------:R-:W-:Y:S02]  /*0270*/  VIADD R11, R9, 0x1 ;  /* 0x00000001090b7836 */ /* 0x000fe40000000000 */
[----:B------:R-:W-:-:S07]  /*0280*/  IMAD.MOV.U32 R3, RZ, RZ, R2 ;  /* 0x000000ffff037224 */ /* 0x000fce00078e0002 */
.L_x_2:
[----:B------:R-:W-:Y:S02]  /*0290*/  LOP3.LUT R4, R3, 0x7fe, RZ, 0xc0, !PT ;  /* 0x000007fe03047812 */ /* 0x000fe400078ec0ff */
[----:B------:R-:W-:-:S03]  /*02a0*/  SHF.R.U32.HI R9, RZ, 0x1, R3 ;  /* 0x00000001ff097819 */ /* 0x000fc60000011603 */
[----:B------:R-:W-:-:S05]  /*02b0*/  IMAD R4, R11, R4, RZ ;  /* 0x000000040b047224 */ /* 0x000fca00078e02ff */
[----:B------:R-:W-:-:S04]  /*02c0*/  IADD3 R5, PT, PT, R4, -0x1, R9 ;  /* 0xffffffff04057810 */ /* 0x000fc80007ffe009 */
[----:B------:R-:W-:-:S13]  /*02d0*/  ISETP.GE.U32.AND P0, PT, R5, R2, PT ;  /* 0x000000020500720c */ /* 0x000fda0003f06070 */
[----:B------:R-:W-:-:S04]  /*02e0*/  @!P0 LEA R4, R4, UR4, 0x2 ;  /* 0x0000000404048c11 */ /* 0x000fc8000f8e10ff */
[----:B------:R-:W-:Y:S02]  /*02f0*/  @!P0 LEA R5, R9, R4, 0x2 ;  /* 0x0000000409058211 */ /* 0x000fe400078e10ff */
[----:B------:R-:W-:Y:S04]  /*0300*/  @!P0 LDS R4, [R4+-0x4] ;  /* 0xfffffc0004048984 */ /* 0x000fe80000000800 */
[----:B------:R-:W0:Y:S02]  /*0310*/  @!P0 LDS R7, [R5+-0x4] ;  /* 0xfffffc0005078984 */ /* 0x000e240000000800 */
[----:B0-----:R-:W-:-:S05]  /*0320*/  @!P0 FADD R8, R4, R7 ;  /* 0x0000000704088221 */ /* 0x001fca0000000000 */
[----:B------:R0:W-:Y:S01]  /*0330*/  @!P0 STS [R5+-0x4], R8 ;  /* 0xfffffc0805008388 */ /* 0x0001e20000000800 */
[----:B------:R-:W-:Y:S01]  /*0340*/  BAR.SYNC.DEFER_BLOCKING 0x0 ;  /* 0x0000000000007b1d */ /* 0x000fe20000010000 */
[----:B------:R-:W-:Y:S01]  /*0350*/  ISETP.GT.U32.AND P0, PT, R3, 0x3, PT ;  /* 0x000000030300780c */ /* 0x000fe20003f04070 */
[----:B------:R-:W-:-:S12]  /*0360*/  IMAD.MOV.U32 R3, RZ, RZ, R9 ;  /* 0x000000ffff037224 */ /* 0x000fd800078e0009 */
[----:B0-----:R-:W-:Y:S05]  /*0370*/  @P0 BRA `(.L_x_2) ;  /* 0xfffffffc00c40947 */ /* 0x001fea000383ffff */
.L_x_0:
[----:B------:R-:W0:Y:S02]  /*0380*/  LDCU UR4, c[0x0][0x390] ;  /* 0x00007200ff0477ac */ /* 0x000e240008000800 */
[----:B0-----:R-:W-:-:S13]  /*0390*/  ISETP.GE.AND P0, PT, R0, UR4, PT ;  /* 0x0000000400007c0c */ /* 0x001fda000bf06270 */
[----:B------:R-:W-:Y:S05]  /*03a0*/  @P0 EXIT ;  /* 0x000000000000094d */ /* 0x000fea0003800000 */
[----:B------:R-:W0:Y:S01]  /*03b0*/  LDS R5, [R6] ;  /* 0x0000000006057984 */ /* 0x000e220000000800 */
[----:B------:R-:W1:Y:S02]  /*03c0*/  LDC.64 R2, c[0x0][0x388] ;  /* 0x0000e200ff027b82 */ /* 0x000e640000000a00 */
[----:B-1----:R-:W-:-:S05]  /*03d0*/  IMAD.WIDE R2, R0, 0x4, R2 ;  /* 0x0000000400027825 */ /* 0x002fca00078e0202 */
[----:B0-----:R-:W-:Y:S01]  /*03e0*/  STG.E desc[UR6][R2.64], R5 ;  /* 0x0000000502007986 */ /* 0x001fe2000c101906 */
[----:B------:R-:W-:Y:S05]  /*03f0*/  EXIT ;  /* 0x000000000000794d */ /* 0x000fea0003800000 */
.L_x_3:
[----:B------:R-:W-:-:S00]  /*0400*/  BRA `(.L_x_3) ;  /* 0xfffffffc00fc7947 */ /* 0x000fc0000383ffff */
[----:B------:R-:W-:-:S00]  /*0410*/  NOP ;  /* 0x0000000000007918 */ /* 0x000fc00000000000 */
        /* <DEDUP_REMOVED lines=14> */
.L_x_4:


//--------------------- .nv.shared._Z18PrefixSumSmallCUDAPfS_i --------------------------
	.section	.nv.shared._Z18PrefixSumSmallCUDAPfS_i,"aw",@nobits
	.sectionflags	@""
	.align	16
	.zero		1024


//--------------------- .nv.shared.reserved.0     --------------------------
	.section	.nv.shared.reserved.0,"aw",@nobits
	.weak		__nv_reservedSMEM_offset_0_alias
	.size		__nv_reservedSMEM_offset_0_alias, 0, 64
	.other		__nv_reservedSMEM_offset_0_alias,@"STO_CUDA_RESERVED_SHARED STV_DEFAULT"
__nv_reservedSMEM_offset_0_alias:
	.zero		0
	.zero		64


//--------------------- .nv.constant0._Z18PrefixSumSmallCUDAPfS_i --------------------------
	.section	.nv.constant0._Z18PrefixSumSmallCUDAPfS_i,"a",@progbits
	.sectionflags	@""
	.align	4
.nv.constant0._Z18PrefixSumSmallCUDAPfS_i:
	.zero		916


//--------------------- SYMBOLS --------------------------

	.type		.nv.reservedSmem.offset0,@object
	.size		.nv.reservedSmem.offset0,0x4
	.type		.nv.reservedSmem.cap,@object
	.size		.nv.reservedSmem.cap,0x4
